//
// Generated by NVIDIA NVVM Compiler
//
// Compiler Build ID: CL-36424714
// Cuda compilation tools, release 13.0, V13.0.88
// Based on NVVM 20.0.0
//

.version 9.0
.target sm_100
.address_size 64

	// .globl	_Z4coalPiS_ii

.visible .entry _Z4coalPiS_ii(
	.param .u64 .ptr .align 1 _Z4coalPiS_ii_param_0,
	.param .u64 .ptr .align 1 _Z4coalPiS_ii_param_1,
	.param .u32 _Z4coalPiS_ii_param_2,
	.param .u32 _Z4coalPiS_ii_param_3
)
{
	.reg .pred 	%p<2>;
	.reg .b32 	%r<8>;
	.reg .b64 	%rd<8>;

	ld.param.u64 	%rd3, [_Z4coalPiS_ii_param_0];
	ld.param.u64 	%rd4, [_Z4coalPiS_ii_param_1];
	ld.param.u32 	%r3, [_Z4coalPiS_ii_param_3];
	cvta.to.global.u64 	%rd1, %rd3;
	cvta.to.global.u64 	%rd2, %rd4;
	mov.b32 	%r7, 0;
$L__BB0_1:
	mul.wide.s32 	%rd5, %r7, 4;
	add.s64 	%rd6, %rd2, %rd5;
	ld.global.u32 	%r5, [%rd6];
	mul.lo.s32 	%r6, %r5, %r5;
	add.s64 	%rd7, %rd1, %rd5;
	st.global.u32 	[%rd7], %r6;
	bar.sync 	0;
	bar.sync 	0;
	add.s32 	%r7, %r7, %r3;
	setp.lt.s32 	%p1, %r7, 1024;
	@%p1 bra 	$L__BB0_1;
	ret;

}


// ===== COMPILED SASS (sm_100) =====

	.target	sm_100

	.elftype	@"ET_EXEC"


//--------------------- .note.nv.tkinfo           --------------------------
	.section	.note.nv.tkinfo,"",@"SHT_NOTE"
	.sectionflags	@"SHF_NOTE_NV_TKINFO"
	.tkinfo
        /*0018*/ 	.word	0x00000002
        /*0030*/ 	.string	""
        /*0030*/ 	.string	"ptxas"
        /*0030*/ 	.string	"Cuda compilation tools, release 13.0, V13.0.88"
        /*0030*/ 	.string	"Build cuda_13.0.r13.0/compiler.36424714_0"
        /*0030*/ 	.string	"-arch sm_100 -m 64 "



//--------------------- .note.nv.cuinfo           --------------------------
	.section	.note.nv.cuinfo,"",@"SHT_NOTE"
	.sectionflags	@"SHF_NOTE_NV_CUINFO"
        /*0018*/ 	.short	0x0002
        /*001a*/ 	.short	0x0064
        /*001c*/ 	.short	0x0082
	.zero		2


//--------------------- .nv.info                  --------------------------
	.section	.nv.info,"",@"SHT_CUDA_INFO"
	.align	4


	//----- nvinfo : EIATTR_REGCOUNT
	.align		4
        /*0000*/ 	.byte	0x04, 0x2f
        /*0002*/ 	.short	(.L_1 - .L_0)
	.align		4
.L_0:
        /*0004*/ 	.word	index@(_Z4coalPiS_ii)
        /*0008*/ 	.word	0x00000010


	//----- nvinfo : EIATTR_FRAME_SIZE
	.align		4
.L_1:
        /*000c*/ 	.byte	0x04, 0x11
        /*000e*/ 	.short	(.L_3 - .L_2)
	.align		4
.L_2:
        /*0010*/ 	.word	index@(_Z4coalPiS_ii)
        /*0014*/ 	.word	0x00000000


	//----- nvinfo : EIATTR_MIN_STACK_SIZE
	.align		4
.L_3:
        /*0018*/ 	.byte	0x04, 0x12
        /*001a*/ 	.short	(.L_5 - .L_4)
	.align		4
.L_4:
        /*001c*/ 	.word	index@(_Z4coalPiS_ii)
        /*0020*/ 	.word	0x00000000
.L_5:


//--------------------- .nv.compat                --------------------------
	.section	.nv.compat,"",@"SHT_CUDA_COMPAT_INFO"
	.align	4
        /*0000*/ 	.byte	0x02, 0x09, 0x00, 0x00, 0x02, 0x02, 0x01, 0x00, 0x02, 0x05, 0x05, 0x00, 0x03, 0x07, 0x01, 0x01
        /*0010*/ 	.byte	0x02, 0x03, 0x00, 0x00, 0x02, 0x06, 0x01, 0x00, 0x04, 0x0b, 0x08, 0x00, 0x09, 0x00, 0x00, 0x00
        /*0020*/ 	.byte	0x00, 0x00, 0x00, 0x00


//--------------------- .nv.info._Z4coalPiS_ii    --------------------------
	.section	.nv.info._Z4coalPiS_ii,"",@"SHT_CUDA_INFO"
	.sectionflags	@""
	.align	4


	//----- nvinfo : EIATTR_CUDA_API_VERSION
	.align		4
        /*0000*/ 	.byte	0x04, 0x37
        /*0002*/ 	.short	(.L_7 - .L_6)
.L_6:
        /*0004*/ 	.word	0x00000082


	//----- nvinfo : EIATTR_KPARAM_INFO
	.align		4
.L_7:
        /*0008*/ 	.byte	0x04, 0x17
        /*000a*/ 	.short	(.L_9 - .L_8)
.L_8:
        /*000c*/ 	.word	0x00000000
        /*0010*/ 	.short	0x0003
        /*0012*/ 	.short	0x0014
        /*0014*/ 	.byte	0x00, 0xf0, 0x11, 0x00


	//----- nvinfo : EIATTR_KPARAM_INFO
	.align		4
.L_9:
        /*0018*/ 	.byte	0x04, 0x17
        /*001a*/ 	.short	(.L_11 - .L_10)
.L_10:
        /*001c*/ 	.word	0x00000000
        /*0020*/ 	.short	0x0002
        /*0022*/ 	.short	0x0010
        /*0024*/ 	.byte	0x00, 0xf0, 0x11, 0x00


	//----- nvinfo : EIATTR_KPARAM_INFO
	.align		4
.L_11:
        /*0028*/ 	.byte	0x04, 0x17
        /*002a*/ 	.short	(.L_13 - .L_12)
.L_12:
        /*002c*/ 	.word	0x00000000
        /*0030*/ 	.short	0x0001
        /*0032*/ 	.short	0x0008
        /*0034*/ 	.byte	0x00, 0xf5, 0x21, 0x00


	//----- nvinfo : EIATTR_KPARAM_INFO
	.align		4
.L_13:
        /*0038*/ 	.byte	0x04, 0x17
        /*003a*/ 	.short	(.L_15 - .L_14)
.L_14:
        /*003c*/ 	.word	0x00000000
        /*0040*/ 	.short	0x0000
        /*0042*/ 	.short	0x0000
        /*0044*/ 	.byte	0x00, 0xf5, 0x21, 0x00


	//----- nvinfo : EIATTR_SPARSE_MMA_MASK
	.align		4
.L_15:
        /*0048*/ 	.byte	0x03, 0x50
        /*004a*/ 	.short	0x0000


	//----- nvinfo : EIATTR_MAXREG_COUNT
	.align		4
        /*004c*/ 	.byte	0x03, 0x1b
        /*004e*/ 	.short	0x00ff


	//----- nvinfo : EIATTR_NUM_BARRIERS
	.align		4
        /*0050*/ 	.byte	0x02, 0x4c
        /*0052*/ 	.byte	0x01
	.zero		1


	//----- nvinfo : EIATTR_MERCURY_ISA_VERSION
	.align		4
        /*0054*/ 	.byte	0x03, 0x5f
        /*0056*/ 	.short	0x0101


	//----- nvinfo : EIATTR_VRC_CTA_INIT_COUNT
	.align		4
        /*0058*/ 	.byte	0x02, 0x4a
	.zero		1
	.zero		1


	//----- nvinfo : EIATTR_EXIT_INSTR_OFFSETS
	.align		4
        /*005c*/ 	.byte	0x04, 0x1c
        /*005e*/ 	.short	(.L_17 - .L_16)


	//   ....[0]....
.L_16:
        /*0060*/ 	.word	0x00000100


	//----- nvinfo : EIATTR_CBANK_PARAM_SIZE
	.align		4
.L_17:
        /*0064*/ 	.byte	0x03, 0x19
        /*0066*/ 	.short	0x0018


	//----- nvinfo : EIATTR_PARAM_CBANK
	.align		4
        /*0068*/ 	.byte	0x04, 0x0a
        /*006a*/ 	.short	(.L_19 - .L_18)
	.align		4
.L_18:
        /*006c*/ 	.word	index@(.nv.constant0._Z4coalPiS_ii)
        /*0070*/ 	.short	0x0380
        /*0072*/ 	.short	0x0018


	//----- nvinfo : EIATTR_SW_WAR
	.align		4
.L_19:
        /*0074*/ 	.byte	0x04, 0x36
        /*0076*/ 	.short	(.L_21 - .L_20)
.L_20:
        /*0078*/ 	.word	0x00000008
.L_21:


//--------------------- .nv.callgraph             --------------------------
	.section	.nv.callgraph,"",@"SHT_CUDA_CALLGRAPH"
	.align	4
	.sectionentsize	8
	.align		4
        /*0000*/ 	.word	0x00000000
	.align		4
        /*0004*/ 	.word	0xffffffff
	.align		4
        /*0008*/ 	.word	0x00000000
	.align		4
        /*000c*/ 	.word	0xfffffffe
	.align		4
        /*0010*/ 	.word	0x00000000
	.align		4
        /*0014*/ 	.word	0xfffffffd
	.align		4
        /*0018*/ 	.word	0x00000000
	.align		4
        /*001c*/ 	.word	0xfffffffc


//--------------------- .text._Z4coalPiS_ii       --------------------------
	.section	.text._Z4coalPiS_ii,"ax",@progbits
	.align	128
        .global         _Z4coalPiS_ii
        .type           _Z4coalPiS_ii,@function
        .size           _Z4coalPiS_ii,(.L_x_2 - _Z4coalPiS_ii)
        .other          _Z4coalPiS_ii,@"STO_CUDA_ENTRY STV_DEFAULT"
_Z4coalPiS_ii:
.text._Z4coalPiS_ii:
[----:B------:R-:W-:Y:S08]  /*0000*/  LDC R1, c[0x0][0x37c] ;  /* 0x0000df00ff017b82 */ /* 0x000ff00000000800 */
[----:B------:R-:W0:Y:S01]  /*0010*/  LDC R0, c[0x0][0x394] ;  /* 0x0000e500ff007b82 */ /* 0x000e220000000800 */
[----:B------:R-:W-:Y:S01]  /*0020*/  HFMA2 R11, -RZ, RZ, 0, 0 ;  /* 0x00000000ff0b7431 */ /* 0x000fe200000001ff */
[----:B------:R-:W1:Y:S06]  /*0030*/  LDCU.64 UR4, c[0x0][0x358] ;  /* 0x00006b00ff0477ac */ /* 0x000e6c0008000a00 */
[----:B------:R-:W2:Y:S08]  /*0040*/  LDC.64 R8, c[0x0][0x380] ;  /* 0x0000e000ff087b82 */ /* 0x000eb00000000a00 */
[----:B------:R-:W3:Y:S02]  /*0050*/  LDC.64 R6, c[0x0][0x388] ;  /* 0x0000e200ff067b82 */ /* 0x000ee40000000a00 */
.L_x_0:
[----:B---3--:R-:W-:-:S06]  /*0060*/  IMAD.WIDE R2, R11, 0x4, R6 ;  /* 0x000000040b027825 */ /* 0x008fcc00078e0206 */
[----:B-1----:R-:W3:Y:S01]  /*0070*/  LDG.E R2, desc[UR4][R2.64] ;  /* 0x0000000402027981 */ /* 0x002ee2000c1e1900 */
[C---:B--2-4-:R-:W-:Y:S01]  /*0080*/  IMAD.WIDE R4, R11.reuse, 0x4, R8 ;  /* 0x000000040b047825 */ /* 0x054fe200078e0208 */
[----:B0-----:R-:W-:-:S04]  /*0090*/  IADD3 R11, PT, PT, R11, R0, RZ ;  /* 0x000000000b0b7210 */ /* 0x001fc80007ffe0ff */
[----:B------:R-:W-:Y:S01]  /*00a0*/  ISETP.GE.AND P0, PT, R11, 0x400, PT ;  /* 0x000004000b00780c */ /* 0x000fe20003f06270 */
[----:B---3--:R-:W-:-:S05]  /*00b0*/  IMAD R13, R2, R2, RZ ;  /* 0x00000002020d7224 */ /* 0x008fca00078e02ff */
[----:B------:R4:W-:Y:S01]  /*00c0*/  STG.E desc[UR4][R4.64], R13 ;  /* 0x0000000d04007986 */ /* 0x0009e2000c101904 */
[----:B------:R-:W-:Y:S08]  /*00d0*/  BAR.SYNC.DEFER_BLOCKING 0x0 ;  /* 0x0000000000007b1d */ /* 0x000ff00000010000 */
[----:B------:R-:W-:Y:S06]  /*00e0*/  BAR.SYNC.DEFER_BLOCKING 0x0 ;  /* 0x0000000000007b1d */ /* 0x000fec0000010000 */
[----:B------:R-:W-:Y:S05]  /*00f0*/  @!P0 BRA `(.L_x_0) ;  /* 0xfffffffc00d88947 */ /* 0x000fea000383ffff */
[----:B------:R-:W-:Y:S05]  /*0100*/  EXIT ;  /* 0x000000000000794d */ /* 0x000fea0003800000 */
.L_x_1:
[----:B------:R-:W-:-:S00]  /*0110*/  BRA `(.L_x_1) ;  /* 0xfffffffc00fc7947 */ /* 0x000fc0000383ffff */
[----:B------:R-:W-:-:S00]  /*0120*/  NOP ;  /* 0x0000000000007918 */ /* 0x000fc00000000000 */
        /* <DEDUP_REMOVED lines=13> */
.L_x_2:


//--------------------- .nv.shared.reserved.0     --------------------------
	.section	.nv.shared.reserved.0,"aw",@nobits
	.weak		__nv_reservedSMEM_offset_0_alias
	.size		__nv_reservedSMEM_offset_0_alias, 0, 64
	.other		__nv_reservedSMEM_offset_0_alias,@"STO_CUDA_RESERVED_SHARED STV_DEFAULT"
__nv_reservedSMEM_offset_0_alias:
	.zero		0
	.zero		64


//--------------------- .nv.constant0._Z4coalPiS_ii --------------------------
	.section	.nv.constant0._Z4coalPiS_ii,"a",@progbits
	.sectionflags	@""
	.align	4
.nv.constant0._Z4coalPiS_ii:
	.zero		920


//--------------------- SYMBOLS --------------------------

	.type		.nv.reservedSmem.offset0,@object
	.size		.nv.reservedSmem.offset0,0x4
